//
// Generated by NVIDIA NVVM Compiler
//
// Compiler Build ID: CL-36424714
// Cuda compilation tools, release 13.0, V13.0.88
// Based on NVVM 20.0.0
//

.version 9.0
.target sm_100
.address_size 64

	// .globl	_Z21convolution_kernel_v1PfS_S_iii

.visible .entry _Z21convolution_kernel_v1PfS_S_iii(
	.param .u64 .ptr .align 1 _Z21convolution_kernel_v1PfS_S_iii_param_0,
	.param .u64 .ptr .align 1 _Z21convolution_kernel_v1PfS_S_iii_param_1,
	.param .u64 .ptr .align 1 _Z21convolution_kernel_v1PfS_S_iii_param_2,
	.param .u32 _Z21convolution_kernel_v1PfS_S_iii_param_3,
	.param .u32 _Z21convolution_kernel_v1PfS_S_iii_param_4,
	.param .u32 _Z21convolution_kernel_v1PfS_S_iii_param_5
)
{
	.reg .pred 	%p<91>;
	.reg .b32 	%r<90>;
	.reg .b32 	%f<116>;
	.reg .b64 	%rd<25>;

	ld.param.u64 	%rd9, [_Z21convolution_kernel_v1PfS_S_iii_param_0];
	ld.param.u64 	%rd10, [_Z21convolution_kernel_v1PfS_S_iii_param_1];
	ld.param.u64 	%rd11, [_Z21convolution_kernel_v1PfS_S_iii_param_2];
	ld.param.u32 	%r37, [_Z21convolution_kernel_v1PfS_S_iii_param_3];
	ld.param.u32 	%r38, [_Z21convolution_kernel_v1PfS_S_iii_param_4];
	ld.param.u32 	%r39, [_Z21convolution_kernel_v1PfS_S_iii_param_5];
	cvta.to.global.u64 	%rd1, %rd11;
	cvta.to.global.u64 	%rd2, %rd10;
	mov.u32 	%r40, %ntid.x;
	mov.u32 	%r41, %ctaid.x;
	mul.lo.s32 	%r1, %r40, %r41;
	mov.u32 	%r2, %tid.x;
	add.s32 	%r3, %r1, %r2;
	mov.u32 	%r42, %ntid.y;
	mov.u32 	%r43, %ctaid.y;
	mov.u32 	%r44, %tid.y;
	mad.lo.s32 	%r4, %r42, %r43, %r44;
	shr.u32 	%r45, %r39, 31;
	add.s32 	%r46, %r39, %r45;
	shr.s32 	%r6, %r46, 1;
	neg.s32 	%r5, %r6;
	setp.lt.s32 	%p2, %r6, %r5;
	mov.f32 	%f114, 0f00000000;
	@%p2 bra 	$L__BB0_45;
	sub.s32 	%r47, %r6, %r5;
	add.s32 	%r48, %r47, 1;
	and.b32  	%r7, %r48, 7;
	add.s32 	%r49, %r2, %r5;
	add.s32 	%r8, %r49, %r1;
	mov.f32 	%f114, 0f00000000;
	mov.u32 	%r81, %r5;
$L__BB0_2:
	mov.u32 	%r9, %r81;
	setp.lt.u32 	%p3, %r47, 7;
	add.s32 	%r51, %r9, %r4;
	setp.gt.s32 	%p4, %r51, -1;
	setp.lt.s32 	%p5, %r51, %r37;
	and.pred  	%p1, %p4, %p5;
	mul.lo.s32 	%r10, %r51, %r38;
	add.s32 	%r52, %r9, %r6;
	mul.lo.s32 	%r11, %r52, %r39;
	add.s32 	%r12, %r11, %r6;
	mov.u32 	%r88, %r5;
	@%p3 bra 	$L__BB0_22;
	add.s32 	%r54, %r47, 1;
	and.b32  	%r55, %r54, -8;
	neg.s32 	%r82, %r55;
	add.s32 	%r86, %r5, 3;
	add.s32 	%r84, %r8, %r10;
	add.s32 	%r56, %r5, %r6;
	add.s32 	%r83, %r56, %r11;
	mov.u32 	%r85, %r8;
$L__BB0_4:
	.pragma "nounroll";
	setp.gt.s32 	%p6, %r85, -1;
	setp.lt.s32 	%p7, %r85, %r38;
	and.pred  	%p8, %p6, %p7;
	and.pred  	%p9, %p1, %p8;
	mul.wide.s32 	%rd12, %r84, 4;
	add.s64 	%rd3, %rd2, %rd12;
	mov.f32 	%f93, 0f00000000;
	not.pred 	%p10, %p9;
	@%p10 bra 	$L__BB0_6;
	ld.global.f32 	%f93, [%rd3];
$L__BB0_6:
	mul.wide.s32 	%rd13, %r83, 4;
	add.s64 	%rd4, %rd1, %rd13;
	ld.global.f32 	%f61, [%rd4];
	fma.rn.f32 	%f5, %f93, %f61, %f114;
	add.s32 	%r57, %r85, 1;
	setp.gt.s32 	%p11, %r57, -1;
	setp.lt.s32 	%p12, %r57, %r38;
	and.pred  	%p13, %p11, %p12;
	and.pred  	%p14, %p1, %p13;
	mov.f32 	%f94, 0f00000000;
	not.pred 	%p15, %p14;
	@%p15 bra 	$L__BB0_8;
	ld.global.f32 	%f94, [%rd3+4];
$L__BB0_8:
	ld.global.f32 	%f63, [%rd4+4];
	fma.rn.f32 	%f8, %f94, %f63, %f5;
	add.s32 	%r58, %r85, 2;
	setp.gt.s32 	%p16, %r58, -1;
	setp.lt.s32 	%p17, %r58, %r38;
	and.pred  	%p18, %p16, %p17;
	and.pred  	%p19, %p1, %p18;
	mov.f32 	%f95, 0f00000000;
	not.pred 	%p20, %p19;
	@%p20 bra 	$L__BB0_10;
	ld.global.f32 	%f95, [%rd3+8];
$L__BB0_10:
	ld.global.f32 	%f65, [%rd4+8];
	fma.rn.f32 	%f11, %f95, %f65, %f8;
	add.s32 	%r59, %r85, 3;
	setp.gt.s32 	%p21, %r59, -1;
	setp.lt.s32 	%p22, %r59, %r38;
	and.pred  	%p23, %p21, %p22;
	and.pred  	%p24, %p1, %p23;
	mov.f32 	%f96, 0f00000000;
	not.pred 	%p25, %p24;
	@%p25 bra 	$L__BB0_12;
	ld.global.f32 	%f96, [%rd3+12];
$L__BB0_12:
	ld.global.f32 	%f67, [%rd4+12];
	fma.rn.f32 	%f14, %f96, %f67, %f11;
	add.s32 	%r60, %r85, 4;
	setp.gt.s32 	%p26, %r60, -1;
	setp.lt.s32 	%p27, %r60, %r38;
	and.pred  	%p28, %p26, %p27;
	and.pred  	%p29, %p1, %p28;
	mov.f32 	%f97, 0f00000000;
	not.pred 	%p30, %p29;
	@%p30 bra 	$L__BB0_14;
	ld.global.f32 	%f97, [%rd3+16];
$L__BB0_14:
	ld.global.f32 	%f69, [%rd4+16];
	fma.rn.f32 	%f17, %f97, %f69, %f14;
	add.s32 	%r61, %r85, 5;
	setp.gt.s32 	%p31, %r61, -1;
	setp.lt.s32 	%p32, %r61, %r38;
	and.pred  	%p33, %p31, %p32;
	and.pred  	%p34, %p1, %p33;
	mov.f32 	%f98, 0f00000000;
	not.pred 	%p35, %p34;
	@%p35 bra 	$L__BB0_16;
	ld.global.f32 	%f98, [%rd3+20];
$L__BB0_16:
	ld.global.f32 	%f71, [%rd4+20];
	fma.rn.f32 	%f20, %f98, %f71, %f17;
	add.s32 	%r62, %r85, 6;
	setp.gt.s32 	%p36, %r62, -1;
	setp.lt.s32 	%p37, %r62, %r38;
	and.pred  	%p38, %p36, %p37;
	and.pred  	%p39, %p1, %p38;
	mov.f32 	%f99, 0f00000000;
	not.pred 	%p40, %p39;
	@%p40 bra 	$L__BB0_18;
	ld.global.f32 	%f99, [%rd3+24];
$L__BB0_18:
	ld.global.f32 	%f73, [%rd4+24];
	fma.rn.f32 	%f23, %f99, %f73, %f20;
	add.s32 	%r63, %r85, 7;
	setp.gt.s32 	%p41, %r63, -1;
	setp.lt.s32 	%p42, %r63, %r38;
	and.pred  	%p43, %p41, %p42;
	and.pred  	%p44, %p1, %p43;
	mov.f32 	%f100, 0f00000000;
	not.pred 	%p45, %p44;
	@%p45 bra 	$L__BB0_20;
	ld.global.f32 	%f100, [%rd3+28];
$L__BB0_20:
	ld.global.f32 	%f74, [%rd4+28];
	fma.rn.f32 	%f114, %f100, %f74, %f23;
	add.s32 	%r86, %r86, 8;
	add.s32 	%r85, %r85, 8;
	add.s32 	%r84, %r84, 8;
	add.s32 	%r83, %r83, 8;
	add.s32 	%r82, %r82, 8;
	setp.ne.s32 	%p46, %r82, 0;
	@%p46 bra 	$L__BB0_4;
	add.s32 	%r88, %r86, -3;
$L__BB0_22:
	setp.eq.s32 	%p47, %r7, 0;
	@%p47 bra 	$L__BB0_44;
	add.s32 	%r64, %r7, -1;
	setp.lt.u32 	%p48, %r64, 3;
	@%p48 bra 	$L__BB0_33;
	add.s32 	%r29, %r88, %r3;
	setp.gt.s32 	%p49, %r29, -1;
	setp.lt.s32 	%p50, %r29, %r38;
	and.pred  	%p51, %p49, %p50;
	and.pred  	%p53, %p1, %p51;
	add.s32 	%r65, %r29, %r10;
	mul.wide.s32 	%rd14, %r65, 4;
	add.s64 	%rd5, %rd2, %rd14;
	mov.f32 	%f103, 0f00000000;
	not.pred 	%p54, %p53;
	@%p54 bra 	$L__BB0_26;
	ld.global.f32 	%f103, [%rd5];
$L__BB0_26:
	add.s32 	%r66, %r12, %r88;
	mul.wide.s32 	%rd15, %r66, 4;
	add.s64 	%rd6, %rd1, %rd15;
	ld.global.f32 	%f78, [%rd6];
	fma.rn.f32 	%f31, %f103, %f78, %f114;
	add.s32 	%r67, %r29, 1;
	setp.gt.s32 	%p55, %r67, -1;
	setp.lt.s32 	%p56, %r67, %r38;
	and.pred  	%p57, %p55, %p56;
	and.pred  	%p58, %p1, %p57;
	mov.f32 	%f104, 0f00000000;
	not.pred 	%p59, %p58;
	@%p59 bra 	$L__BB0_28;
	ld.global.f32 	%f104, [%rd5+4];
$L__BB0_28:
	ld.global.f32 	%f80, [%rd6+4];
	fma.rn.f32 	%f34, %f104, %f80, %f31;
	add.s32 	%r68, %r29, 2;
	setp.gt.s32 	%p60, %r68, -1;
	setp.lt.s32 	%p61, %r68, %r38;
	and.pred  	%p62, %p60, %p61;
	and.pred  	%p63, %p1, %p62;
	mov.f32 	%f105, 0f00000000;
	not.pred 	%p64, %p63;
	@%p64 bra 	$L__BB0_30;
	ld.global.f32 	%f105, [%rd5+8];
$L__BB0_30:
	ld.global.f32 	%f82, [%rd6+8];
	fma.rn.f32 	%f37, %f105, %f82, %f34;
	add.s32 	%r69, %r29, 3;
	setp.gt.s32 	%p65, %r69, -1;
	setp.lt.s32 	%p66, %r69, %r38;
	and.pred  	%p67, %p65, %p66;
	and.pred  	%p68, %p1, %p67;
	mov.f32 	%f106, 0f00000000;
	not.pred 	%p69, %p68;
	@%p69 bra 	$L__BB0_32;
	ld.global.f32 	%f106, [%rd5+12];
$L__BB0_32:
	ld.global.f32 	%f83, [%rd6+12];
	fma.rn.f32 	%f114, %f106, %f83, %f37;
	add.s32 	%r88, %r88, 4;
$L__BB0_33:
	add.s32 	%r72, %r47, 1;
	and.b32  	%r70, %r72, 3;
	setp.eq.s32 	%p70, %r70, 0;
	@%p70 bra 	$L__BB0_44;
	setp.eq.s32 	%p71, %r70, 1;
	@%p71 bra 	$L__BB0_40;
	add.s32 	%r32, %r88, %r3;
	setp.gt.s32 	%p72, %r32, -1;
	setp.lt.s32 	%p73, %r32, %r38;
	and.pred  	%p74, %p72, %p73;
	and.pred  	%p76, %p1, %p74;
	add.s32 	%r73, %r32, %r10;
	mul.wide.s32 	%rd16, %r73, 4;
	add.s64 	%rd7, %rd2, %rd16;
	mov.f32 	%f109, 0f00000000;
	not.pred 	%p77, %p76;
	@%p77 bra 	$L__BB0_37;
	ld.global.f32 	%f109, [%rd7];
$L__BB0_37:
	add.s32 	%r74, %r12, %r88;
	mul.wide.s32 	%rd17, %r74, 4;
	add.s64 	%rd8, %rd1, %rd17;
	ld.global.f32 	%f87, [%rd8];
	fma.rn.f32 	%f45, %f109, %f87, %f114;
	add.s32 	%r75, %r32, 1;
	setp.gt.s32 	%p78, %r75, -1;
	setp.lt.s32 	%p79, %r75, %r38;
	and.pred  	%p80, %p78, %p79;
	and.pred  	%p81, %p1, %p80;
	mov.f32 	%f110, 0f00000000;
	not.pred 	%p82, %p81;
	@%p82 bra 	$L__BB0_39;
	ld.global.f32 	%f110, [%rd7+4];
$L__BB0_39:
	ld.global.f32 	%f88, [%rd8+4];
	fma.rn.f32 	%f114, %f110, %f88, %f45;
	add.s32 	%r88, %r88, 2;
$L__BB0_40:
	and.b32  	%r77, %r47, 1;
	setp.eq.b32 	%p83, %r77, 1;
	@%p83 bra 	$L__BB0_44;
	add.s32 	%r35, %r88, %r3;
	setp.gt.s32 	%p84, %r35, -1;
	setp.lt.s32 	%p85, %r35, %r38;
	and.pred  	%p86, %p84, %p85;
	and.pred  	%p88, %p1, %p86;
	mov.f32 	%f113, 0f00000000;
	not.pred 	%p89, %p88;
	@%p89 bra 	$L__BB0_43;
	add.s32 	%r78, %r35, %r10;
	mul.wide.s32 	%rd18, %r78, 4;
	add.s64 	%rd19, %rd2, %rd18;
	ld.global.f32 	%f113, [%rd19];
$L__BB0_43:
	add.s32 	%r79, %r12, %r88;
	mul.wide.s32 	%rd20, %r79, 4;
	add.s64 	%rd21, %rd1, %rd20;
	ld.global.f32 	%f90, [%rd21];
	fma.rn.f32 	%f114, %f113, %f90, %f114;
$L__BB0_44:
	add.s32 	%r81, %r9, 1;
	setp.ne.s32 	%p90, %r9, %r6;
	@%p90 bra 	$L__BB0_2;
$L__BB0_45:
	cvta.to.global.u64 	%rd22, %rd9;
	mad.lo.s32 	%r80, %r38, %r4, %r3;
	mul.wide.s32 	%rd23, %r80, 4;
	add.s64 	%rd24, %rd22, %rd23;
	st.global.f32 	[%rd24], %f114;
	ret;

}


// ===== COMPILED SASS (sm_100) =====

	.target	sm_100

	.elftype	@"ET_EXEC"


//--------------------- .note.nv.tkinfo           --------------------------
	.section	.note.nv.tkinfo,"",@"SHT_NOTE"
	.sectionflags	@"SHF_NOTE_NV_TKINFO"
	.tkinfo
        /*0018*/ 	.word	0x00000002
        /*0030*/ 	.string	""
        /*0030*/ 	.string	"ptxas"
        /*0030*/ 	.string	"Cuda compilation tools, release 13.0, V13.0.88"
        /*0030*/ 	.string	"Build cuda_13.0.r13.0/compiler.36424714_0"
        /*0030*/ 	.string	"-arch sm_100 -m 64 "



//--------------------- .note.nv.cuinfo           --------------------------
	.section	.note.nv.cuinfo,"",@"SHT_NOTE"
	.sectionflags	@"SHF_NOTE_NV_CUINFO"
        /*0018*/ 	.short	0x0002
        /*001a*/ 	.short	0x0064
        /*001c*/ 	.short	0x0082
	.zero		2


//--------------------- .nv.info                  --------------------------
	.section	.nv.info,"",@"SHT_CUDA_INFO"
	.align	4


	//----- nvinfo : EIATTR_REGCOUNT
	.align		4
        /*0000*/ 	.byte	0x04, 0x2f
        /*0002*/ 	.short	(.L_1 - .L_0)
	.align		4
.L_0:
        /*0004*/ 	.word	index@(_Z21convolution_kernel_v1PfS_S_iii)
        /*0008*/ 	.word	0x00000027


	//----- nvinfo : EIATTR_FRAME_SIZE
	.align		4
.L_1:
        /*000c*/ 	.byte	0x04, 0x11
        /*000e*/ 	.short	(.L_3 - .L_2)
	.align		4
.L_2:
        /*0010*/ 	.word	index@(_Z21convolution_kernel_v1PfS_S_iii)
        /*0014*/ 	.word	0x00000000


	//----- nvinfo : EIATTR_MIN_STACK_SIZE
	.align		4
.L_3:
        /*0018*/ 	.byte	0x04, 0x12
        /*001a*/ 	.short	(.L_5 - .L_4)
	.align		4
.L_4:
        /*001c*/ 	.word	index@(_Z21convolution_kernel_v1PfS_S_iii)
        /*0020*/ 	.word	0x00000000
.L_5:


//--------------------- .nv.compat                --------------------------
	.section	.nv.compat,"",@"SHT_CUDA_COMPAT_INFO"
	.align	4
        /*0000*/ 	.byte	0x02, 0x09, 0x00, 0x00, 0x02, 0x02, 0x01, 0x00, 0x02, 0x05, 0x05, 0x00, 0x03, 0x07, 0x01, 0x01
        /*0010*/ 	.byte	0x02, 0x03, 0x00, 0x00, 0x02, 0x06, 0x01, 0x00, 0x04, 0x0b, 0x08, 0x00, 0x09, 0x00, 0x00, 0x00
        /*0020*/ 	.byte	0x00, 0x00, 0x00, 0x00


//--------------------- .nv.info._Z21convolution_kernel_v1PfS_S_iii --------------------------
	.section	.nv.info._Z21convolution_kernel_v1PfS_S_iii,"",@"SHT_CUDA_INFO"
	.sectionflags	@""
	.align	4


	//----- nvinfo : EIATTR_CUDA_API_VERSION
	.align		4
        /*0000*/ 	.byte	0x04, 0x37
        /*0002*/ 	.short	(.L_7 - .L_6)
.L_6:
        /*0004*/ 	.word	0x00000082


	//----- nvinfo : EIATTR_KPARAM_INFO
	.align		4
.L_7:
        /*0008*/ 	.byte	0x04, 0x17
        /*000a*/ 	.short	(.L_9 - .L_8)
.L_8:
        /*000c*/ 	.word	0x00000000
        /*0010*/ 	.short	0x0005
        /*0012*/ 	.short	0x0020
        /*0014*/ 	.byte	0x00, 0xf0, 0x11, 0x00


	//----- nvinfo : EIATTR_KPARAM_INFO
	.align		4
.L_9:
        /*0018*/ 	.byte	0x04, 0x17
        /*001a*/ 	.short	(.L_11 - .L_10)
.L_10:
        /*001c*/ 	.word	0x00000000
        /*0020*/ 	.short	0x0004
        /*0022*/ 	.short	0x001c
        /*0024*/ 	.byte	0x00, 0xf0, 0x11, 0x00


	//----- nvinfo : EIATTR_KPARAM_INFO
	.align		4
.L_11:
        /*0028*/ 	.byte	0x04, 0x17
        /*002a*/ 	.short	(.L_13 - .L_12)
.L_12:
        /*002c*/ 	.word	0x00000000
        /*0030*/ 	.short	0x0003
        /*0032*/ 	.short	0x0018
        /*0034*/ 	.byte	0x00, 0xf0, 0x11, 0x00


	//----- nvinfo : EIATTR_KPARAM_INFO
	.align		4
.L_13:
        /*0038*/ 	.byte	0x04, 0x17
        /*003a*/ 	.short	(.L_15 - .L_14)
.L_14:
        /*003c*/ 	.word	0x00000000
        /*0040*/ 	.short	0x0002
        /*0042*/ 	.short	0x0010
        /*0044*/ 	.byte	0x00, 0xf5, 0x21, 0x00


	//----- nvinfo : EIATTR_KPARAM_INFO
	.align		4
.L_15:
        /*0048*/ 	.byte	0x04, 0x17
        /*004a*/ 	.short	(.L_17 - .L_16)
.L_16:
        /*004c*/ 	.word	0x00000000
        /*0050*/ 	.short	0x0001
        /*0052*/ 	.short	0x0008
        /*0054*/ 	.byte	0x00, 0xf5, 0x21, 0x00


	//----- nvinfo : EIATTR_KPARAM_INFO
	.align		4
.L_17:
        /*0058*/ 	.byte	0x04, 0x17
        /*005a*/ 	.short	(.L_19 - .L_18)
.L_18:
        /*005c*/ 	.word	0x00000000
        /*0060*/ 	.short	0x0000
        /*0062*/ 	.short	0x0000
        /*0064*/ 	.byte	0x00, 0xf5, 0x21, 0x00


	//----- nvinfo : EIATTR_SPARSE_MMA_MASK
	.align		4
.L_19:
        /*0068*/ 	.byte	0x03, 0x50
        /*006a*/ 	.short	0x0000


	//----- nvinfo : EIATTR_MAXREG_COUNT
	.align		4
        /*006c*/ 	.byte	0x03, 0x1b
        /*006e*/ 	.short	0x00ff


	//----- nvinfo : EIATTR_MERCURY_ISA_VERSION
	.align		4
        /*0070*/ 	.byte	0x03, 0x5f
        /*0072*/ 	.short	0x0101


	//----- nvinfo : EIATTR_VRC_CTA_INIT_COUNT
	.align		4
        /*0074*/ 	.byte	0x02, 0x4a
	.zero		1
	.zero		1


	//----- nvinfo : EIATTR_EXIT_INSTR_OFFSETS
	.align		4
        /*0078*/ 	.byte	0x04, 0x1c
        /*007a*/ 	.short	(.L_21 - .L_20)


	//   ....[0]....
.L_20:
        /*007c*/ 	.word	0x00000d80


	//----- nvinfo : EIATTR_CBANK_PARAM_SIZE
	.align		4
.L_21:
        /*0080*/ 	.byte	0x03, 0x19
        /*0082*/ 	.short	0x0024


	//----- nvinfo : EIATTR_PARAM_CBANK
	.align		4
        /*0084*/ 	.byte	0x04, 0x0a
        /*0086*/ 	.short	(.L_23 - .L_22)
	.align		4
.L_22:
        /*0088*/ 	.word	index@(.nv.constant0._Z21convolution_kernel_v1PfS_S_iii)
        /*008c*/ 	.short	0x0380
        /*008e*/ 	.short	0x0024


	//----- nvinfo : EIATTR_SW_WAR
	.align		4
.L_23:
        /*0090*/ 	.byte	0x04, 0x36
        /*0092*/ 	.short	(.L_25 - .L_24)
.L_24:
        /*0094*/ 	.word	0x00000008
.L_25:


//--------------------- .nv.callgraph             --------------------------
	.section	.nv.callgraph,"",@"SHT_CUDA_CALLGRAPH"
	.align	4
	.sectionentsize	8
	.align		4
        /*0000*/ 	.word	0x00000000
	.align		4
        /*0004*/ 	.word	0xffffffff
	.align		4
        /*0008*/ 	.word	0x00000000
	.align		4
        /*000c*/ 	.word	0xfffffffe
	.align		4
        /*0010*/ 	.word	0x00000000
	.align		4
        /*0014*/ 	.word	0xfffffffd
	.align		4
        /*0018*/ 	.word	0x00000000
	.align		4
        /*001c*/ 	.word	0xfffffffc


//--------------------- .text._Z21convolution_kernel_v1PfS_S_iii --------------------------
	.section	.text._Z21convolution_kernel_v1PfS_S_iii,"ax",@progbits
	.align	128
        .global         _Z21convolution_kernel_v1PfS_S_iii
        .type           _Z21convolution_kernel_v1PfS_S_iii,@function
        .size           _Z21convolution_kernel_v1PfS_S_iii,(.L_x_8 - _Z21convolution_kernel_v1PfS_S_iii)
        .other          _Z21convolution_kernel_v1PfS_S_iii,@"STO_CUDA_ENTRY STV_DEFAULT"
_Z21convolution_kernel_v1PfS_S_iii:
.text._Z21convolution_kernel_v1PfS_S_iii:
[----:B------:R-:W-:Y:S08]  /*0000*/  LDC R1, c[0x0][0x37c] ;  /* 0x0000df00ff017b82 */ /* 0x000ff00000000800 */
[----:B------:R-:W0:Y:S01]  /*0010*/  LDC R0, c[0x0][0x3a0] ;  /* 0x0000e800ff007b82 */ /* 0x000e220000000800 */
[----:B------:R-:W1:Y:S01]  /*0020*/  S2R R10, SR_CTAID.Y ;  /* 0x00000000000a7919 */ /* 0x000e620000002600 */
[----:B------:R-:W2:Y:S01]  /*0030*/  LDCU UR4, c[0x0][0x360] ;  /* 0x00006c00ff0477ac */ /* 0x000ea20008000800 */
[----:B------:R-:W-:Y:S01]  /*0040*/  IMAD.MOV.U32 R18, RZ, RZ, RZ ;  /* 0x000000ffff127224 */ /* 0x000fe200078e00ff */
[----:B------:R-:W1:Y:S01]  /*0050*/  S2R R5, SR_TID.Y ;  /* 0x0000000000057919 */ /* 0x000e620000002200 */
[----:B------:R-:W1:Y:S03]  /*0060*/  LDCU UR8, c[0x0][0x364] ;  /* 0x00006c80ff0877ac */ /* 0x000e660008000800 */
[----:B------:R-:W2:Y:S01]  /*0070*/  S2UR UR5, SR_CTAID.X ;  /* 0x00000000000579c3 */ /* 0x000ea20000002500 */
[----:B------:R-:W3:Y:S01]  /*0080*/  S2R R3, SR_TID.X ;  /* 0x0000000000037919 */ /* 0x000ee20000002100 */
[----:B------:R-:W4:Y:S01]  /*0090*/  LDCU.64 UR6, c[0x0][0x358] ;  /* 0x00006b00ff0677ac */ /* 0x000f220008000a00 */
[----:B0-----:R-:W-:-:S04]  /*00a0*/  LEA.HI R0, R0, R0, RZ, 0x1 ;  /* 0x0000000000007211 */ /* 0x001fc800078f08ff */
[----:B------:R-:W-:Y:S01]  /*00b0*/  SHF.R.S32.HI R0, RZ, 0x1, R0 ;  /* 0x00000001ff007819 */ /* 0x000fe20000011400 */
[----:B--2---:R-:W-:-:S04]  /*00c0*/  UIMAD UR4, UR4, UR5, URZ ;  /* 0x00000005040472a4 */ /* 0x004fc8000f8e02ff */
[----:B------:R-:W-:Y:S02]  /*00d0*/  IMAD.MOV R11, RZ, RZ, -R0 ;  /* 0x000000ffff0b7224 */ /* 0x000fe400078e0a00 */
[----:B-1----:R-:W-:-:S03]  /*00e0*/  IMAD R10, R10, UR8, R5 ;  /* 0x000000080a0a7c24 */ /* 0x002fc6000f8e0205 */
[----:B------:R-:W-:Y:S01]  /*00f0*/  ISETP.GE.AND P0, PT, R0, R11, PT ;  /* 0x0000000b0000720c */ /* 0x000fe20003f06270 */
[----:B---3--:R-:W-:-:S12]  /*0100*/  VIADD R13, R3, UR4 ;  /* 0x00000004030d7c36 */ /* 0x008fd80008000000 */
[----:B----4-:R-:W-:Y:S05]  /*0110*/  @!P0 BRA `(.L_x_0) ;  /* 0x0000000c00048947 */ /* 0x010fea0003800000 */
[--C-:B------:R-:W-:Y:S02]  /*0120*/  IMAD.IADD R32, R0, 0x1, R0.reuse ;  /* 0x0000000100207824 */ /* 0x100fe400078e0200 */
[----:B------:R-:W-:Y:S01]  /*0130*/  HFMA2 R18, -RZ, RZ, 0, 0 ;  /* 0x00000000ff127431 */ /* 0x000fe200000001ff */
[----:B------:R-:W-:Y:S01]  /*0140*/  IADD3 R12, PT, PT, R3, UR4, -R0 ;  /* 0x00000004030c7c10 */ /* 0x000fe2000fffe800 */
[----:B------:R-:W-:Y:S02]  /*0150*/  IMAD.MOV.U32 R15, RZ, RZ, R11 ;  /* 0x000000ffff0f7224 */ /* 0x000fe400078e000b */
[----:B------:R-:W-:-:S05]  /*0160*/  VIADD R14, R32, 0x1 ;  /* 0x00000001200e7836 */ /* 0x000fca0000000000 */
[----:B------:R-:W-:-:S07]  /*0170*/  LOP3.LUT R14, R14, 0x7, RZ, 0xc0, !PT ;  /* 0x000000070e0e7812 */ /* 0x000fce00078ec0ff */
.L_x_6:
[----:B------:R-:W0:Y:S01]  /*0180*/  LDCU UR4, c[0x0][0x398] ;  /* 0x00007300ff0477ac */ /* 0x000e220008000800 */
[----:B------:R-:W-:Y:S01]  /*0190*/  ISETP.GE.U32.AND P1, PT, R32, 0x7, PT ;  /* 0x000000072000780c */ /* 0x000fe20003f26070 */
[--C-:B------:R-:W-:Y:S01]  /*01a0*/  IMAD.IADD R17, R10, 0x1, R15.reuse ;  /* 0x000000010a117824 */ /* 0x100fe200078e020f */
[C---:B------:R-:W-:Y:S01]  /*01b0*/  ISETP.NE.AND P6, PT, R15.reuse, R0, PT ;  /* 0x000000000f00720c */ /* 0x040fe20003fc5270 */
[----:B------:R-:W1:Y:S01]  /*01c0*/  LDCU UR5, c[0x0][0x3a0] ;  /* 0x00007400ff0577ac */ /* 0x000e620008000800 */
[----:B------:R-:W-:Y:S01]  /*01d0*/  IMAD.IADD R6, R0, 0x1, R15 ;  /* 0x0000000100067824 */ /* 0x000fe200078e020f */
[----:B------:R-:W-:Y:S01]  /*01e0*/  IADD3 R15, PT, PT, R15, 0x1, RZ ;  /* 0x000000010f0f7810 */ /* 0x000fe20007ffe0ff */
[----:B------:R-:W-:Y:S01]  /*01f0*/  IMAD.MOV.U32 R21, RZ, RZ, R11 ;  /* 0x000000ffff157224 */ /* 0x000fe200078e000b */
[----:B0-----:R-:W-:Y:S01]  /*0200*/  ISETP.GE.AND P0, PT, R17, UR4, PT ;  /* 0x0000000411007c0c */ /* 0x001fe2000bf06270 */
[----:B-1----:R-:W-:-:S03]  /*0210*/  IMAD R16, R6, UR5, R0 ;  /* 0x0000000506107c24 */ /* 0x002fc6000f8e0200 */
[----:B------:R-:W-:Y:S02]  /*0220*/  ISETP.GT.AND P0, PT, R17, -0x1, !P0 ;  /* 0xffffffff1100780c */ /* 0x000fe40004704270 */
[----:B------:R-:W-:Y:S11]  /*0230*/  @!P1 BRA `(.L_x_1) ;  /* 0x00000004004c9947 */ /* 0x000ff60003800000 */
[----:B------:R-:W0:Y:S01]  /*0240*/  LDC.64 R4, c[0x0][0x390] ;  /* 0x0000e400ff047b82 */ /* 0x000e220000000a00 */
[----:B------:R-:W1:Y:S01]  /*0250*/  LDCU UR4, c[0x0][0x39c] ;  /* 0x00007380ff0477ac */ /* 0x000e620008000800 */
[----:B------:R-:W-:Y:S01]  /*0260*/  VIADD R22, R32, 0x1 ;  /* 0x0000000120167836 */ /* 0x000fe20000000000 */
[C---:B------:R-:W-:Y:S01]  /*0270*/  IADD3 R21, PT, PT, -R0.reuse, 0x3, RZ ;  /* 0x0000000300157810 */ /* 0x040fe20007ffe1ff */
[----:B------:R-:W-:Y:S01]  /*0280*/  IMAD.IADD R23, R0, 0x1, -R0 ;  /* 0x0000000100177824 */ /* 0x000fe200078e0a00 */
[----:B------:R-:W2:Y:S01]  /*0290*/  LDCU UR8, c[0x0][0x39c] ;  /* 0x00007380ff0877ac */ /* 0x000ea20008000800 */
[----:B------:R-:W-:Y:S01]  /*02a0*/  IMAD.MOV.U32 R20, RZ, RZ, R12 ;  /* 0x000000ffff147224 */ /* 0x000fe200078e000c */
[----:B------:R-:W-:Y:S01]  /*02b0*/  LOP3.LUT R22, R22, 0xfffffff8, RZ, 0xc0, !PT ;  /* 0xfffffff816167812 */ /* 0x000fe200078ec0ff */
[----:B------:R-:W3:Y:S01]  /*02c0*/  LDC.64 R2, c[0x0][0x388] ;  /* 0x0000e200ff027b82 */ /* 0x000ee20000000a00 */
[----:B------:R-:W-:-:S03]  /*02d0*/  IMAD R23, R6, UR5, R23 ;  /* 0x0000000506177c24 */ /* 0x000fc6000f8e0217 */
[----:B------:R-:W-:Y:S02]  /*02e0*/  IMAD.MOV R22, RZ, RZ, -R22 ;  /* 0x000000ffff167224 */ /* 0x000fe400078e0a16 */
[----:B-1----:R-:W-:-:S07]  /*02f0*/  IMAD R19, R17, UR4, R12 ;  /* 0x0000000411137c24 */ /* 0x002fce000f8e020c */
.L_x_2:
[C---:B--2---:R-:W-:Y:S01]  /*0300*/  ISETP.GE.AND P1, PT, R20.reuse, UR8, PT ;  /* 0x0000000814007c0c */ /* 0x044fe2000bf26270 */
[----:B------:R-:W-:Y:S01]  /*0310*/  IMAD.MOV.U32 R33, RZ, RZ, RZ ;  /* 0x000000ffff217224 */ /* 0x000fe200078e00ff */
[C---:B------:R-:W-:Y:S01]  /*0320*/  IADD3 R6, PT, PT, R20.reuse, 0x1, RZ ;  /* 0x0000000114067810 */ /* 0x040fe20007ffe0ff */
[----:B0-----:R-:W-:Y:S01]  /*0330*/  IMAD.WIDE R8, R23, 0x4, R4 ;  /* 0x0000000417087825 */ /* 0x001fe200078e0204 */
[----:B------:R-:W-:Y:S02]  /*0340*/  ISETP.GT.AND P1, PT, R20, -0x1, !P1 ;  /* 0xffffffff1400780c */ /* 0x000fe40004f24270 */
[C---:B------:R-:W-:Y:S02]  /*0350*/  ISETP.GE.AND P2, PT, R6.reuse, UR8, PT ;  /* 0x0000000806007c0c */ /* 0x040fe4000bf46270 */
[----:B------:R-:W-:Y:S01]  /*0360*/  PLOP3.LUT P1, PT, P0, P1, PT, 0x80, 0x8 ;  /* 0x000000000008781c */ /* 0x000fe20000723070 */
[----:B------:R-:W2:Y:S01]  /*0370*/  LDG.E R35, desc[UR6][R8.64] ;  /* 0x0000000608237981 */ /* 0x000ea2000c1e1900 */
[----:B------:R-:W-:Y:S01]  /*0380*/  ISETP.GT.AND P2, PT, R6, -0x1, !P2 ;  /* 0xffffffff0600780c */ /* 0x000fe20005744270 */
[----:B---3--:R-:W-:-:S02]  /*0390*/  IMAD.WIDE R6, R19, 0x4, R2 ;  /* 0x0000000413067825 */ /* 0x008fc400078e0202 */
[----:B------:R-:W3:Y:S01]  /*03a0*/  LDG.E R24, desc[UR6][R8.64+0x4] ;  /* 0x0000040608187981 */ /* 0x000ee2000c1e1900 */
[----:B------:R-:W-:Y:S01]  /*03b0*/  PLOP3.LUT P2, PT, P0, P2, PT, 0x80, 0x8 ;  /* 0x000000000008781c */ /* 0x000fe20000745070 */
[----:B------:R-:W-:Y:S02]  /*03c0*/  IMAD.MOV.U32 R25, RZ, RZ, RZ ;  /* 0x000000ffff197224 */ /* 0x000fe400078e00ff */
[C---:B------:R-:W-:Y:S02]  /*03d0*/  VIADD R26, R20.reuse, 0x2 ;  /* 0x00000002141a7836 */ /* 0x040fe40000000000 */
[C---:B------:R-:W-:Y:S02]  /*03e0*/  VIADD R27, R20.reuse, 0x3 ;  /* 0x00000003141b7836 */ /* 0x040fe40000000000 */
[----:B------:R-:W-:Y:S01]  /*03f0*/  VIADD R29, R20, 0x5 ;  /* 0x00000005141d7836 */ /* 0x000fe20000000000 */
[----:B------:R-:W2:Y:S01]  /*0400*/  @P1 LDG.E R33, desc[UR6][R6.64] ;  /* 0x0000000606211981 */ /* 0x000ea2000c1e1900 */
[----:B------:R-:W-:Y:S01]  /*0410*/  IMAD.MOV.U32 R28, RZ, RZ, RZ ;  /* 0x000000ffff1c7224 */ /* 0x000fe200078e00ff */
[----:B------:R-:W-:-:S02]  /*0420*/  CS2R R30, SRZ ;  /* 0x00000000001e7805 */ /* 0x000fc4000001ff00 */
[----:B------:R-:W4:Y:S04]  /*0430*/  LDG.E R34, desc[UR6][R8.64+0x14] ;  /* 0x0000140608227981 */ /* 0x000f28000c1e1900 */
[----:B------:R-:W3:Y:S01]  /*0440*/  @P2 LDG.E R25, desc[UR6][R6.64+0x4] ;  /* 0x0000040606192981 */ /* 0x000ee2000c1e1900 */
[----:B------:R-:W-:-:S04]  /*0450*/  ISETP.GE.AND P5, PT, R26, UR8, PT ;  /* 0x000000081a007c0c */ /* 0x000fc8000bfa6270 */
[----:B------:R-:W-:Y:S02]  /*0460*/  ISETP.GT.AND P5, PT, R26, -0x1, !P5 ;  /* 0xffffffff1a00780c */ /* 0x000fe40006fa4270 */
[----:B------:R-:W-:Y:S02]  /*0470*/  IADD3 R26, PT, PT, R20, 0x4, RZ ;  /* 0x00000004141a7810 */ /* 0x000fe40007ffe0ff */
[C---:B------:R-:W-:Y:S02]  /*0480*/  ISETP.GE.AND P3, PT, R27.reuse, UR8, PT ;  /* 0x000000081b007c0c */ /* 0x040fe4000bf66270 */
[----:B------:R-:W-:Y:S02]  /*0490*/  PLOP3.LUT P5, PT, P0, P5, PT, 0x80, 0x8 ;  /* 0x000000000008781c */ /* 0x000fe400007ab070 */
[----:B------:R-:W-:Y:S02]  /*04a0*/  ISETP.GE.AND P1, PT, R26, UR8, PT ;  /* 0x000000081a007c0c */ /* 0x000fe4000bf26270 */
[----:B------:R-:W-:-:S02]  /*04b0*/  ISETP.GT.AND P3, PT, R27, -0x1, !P3 ;  /* 0xffffffff1b00780c */ /* 0x000fc40005f64270 */
[----:B------:R-:W-:Y:S01]  /*04c0*/  ISETP.GT.AND P1, PT, R26, -0x1, !P1 ;  /* 0xffffffff1a00780c */ /* 0x000fe20004f24270 */
[C---:B------:R-:W-:Y:S01]  /*04d0*/  VIADD R26, R20.reuse, 0x6 ;  /* 0x00000006141a7836 */ /* 0x040fe20000000000 */
[C---:B------:R-:W-:Y:S02]  /*04e0*/  ISETP.GE.AND P2, PT, R29.reuse, UR8, PT ;  /* 0x000000081d007c0c */ /* 0x040fe4000bf46270 */
[----:B------:R-:W-:Y:S01]  /*04f0*/  PLOP3.LUT P3, PT, P0, P3, PT, 0x80, 0x8 ;  /* 0x000000000008781c */ /* 0x000fe20000767070 */
[----:B------:R-:W-:Y:S01]  /*0500*/  VIADD R27, R20, 0x7 ;  /* 0x00000007141b7836 */ /* 0x000fe20000000000 */
[----:B------:R-:W-:Y:S01]  /*0510*/  ISETP.GT.AND P2, PT, R29, -0x1, !P2 ;  /* 0xffffffff1d00780c */ /* 0x000fe20005744270 */
[----:B------:R-:W5:Y:S01]  /*0520*/  @P5 LDG.E R28, desc[UR6][R6.64+0x8] ;  /* 0x00000806061c5981 */ /* 0x000f62000c1e1900 */
[----:B------:R-:W-:Y:S02]  /*0530*/  ISETP.GE.AND P4, PT, R26, UR8, PT ;  /* 0x000000081a007c0c */ /* 0x000fe4000bf86270 */
[----:B------:R-:W-:-:S02]  /*0540*/  PLOP3.LUT P1, PT, P0, P1, PT, 0x80, 0x8 ;  /* 0x000000000008781c */ /* 0x000fc40000723070 */
[C---:B------:R-:W-:Y:S02]  /*0550*/  ISETP.GE.AND P5, PT, R27.reuse, UR8, PT ;  /* 0x000000081b007c0c */ /* 0x040fe4000bfa6270 */
[----:B------:R-:W-:Y:S02]  /*0560*/  ISETP.GT.AND P4, PT, R26, -0x1, !P4 ;  /* 0xffffffff1a00780c */ /* 0x000fe40006784270 */
[----:B------:R-:W-:Y:S01]  /*0570*/  PLOP3.LUT P2, PT, P0, P2, PT, 0x80, 0x8 ;  /* 0x000000000008781c */ /* 0x000fe20000745070 */
[----:B------:R-:W4:Y:S01]  /*0580*/  @P3 LDG.E R31, desc[UR6][R6.64+0xc] ;  /* 0x00000c06061f3981 */ /* 0x000f22000c1e1900 */
[----:B------:R-:W-:Y:S02]  /*0590*/  ISETP.GT.AND P5, PT, R27, -0x1, !P5 ;  /* 0xffffffff1b00780c */ /* 0x000fe40006fa4270 */
[----:B------:R-:W-:Y:S02]  /*05a0*/  PLOP3.LUT P4, PT, P0, P4, PT, 0x80, 0x8 ;  /* 0x000000000008781c */ /* 0x000fe40000789070 */
[----:B------:R-:W-:Y:S01]  /*05b0*/  MOV R29, RZ ;  /* 0x000000ff001d7202 */ /* 0x000fe20000000f00 */
[----:B------:R-:W4:Y:S01]  /*05c0*/  @P1 LDG.E R30, desc[UR6][R6.64+0x10] ;  /* 0x00001006061e1981 */ /* 0x000f22000c1e1900 */
[----:B------:R-:W-:-:S02]  /*05d0*/  PLOP3.LUT P5, PT, P0, P5, PT, 0x80, 0x8 ;  /* 0x000000000008781c */ /* 0x000fc400007ab070 */
[----:B------:R-:W-:-:S03]  /*05e0*/  CS2R R26, SRZ ;  /* 0x00000000001a7805 */ /* 0x000fc6000001ff00 */
[----:B------:R-:W4:Y:S04]  /*05f0*/  @P2 LDG.E R29, desc[UR6][R6.64+0x14] ;  /* 0x00001406061d2981 */ /* 0x000f28000c1e1900 */
[----:B------:R-:W4:Y:S04]  /*0600*/  @P4 LDG.E R27, desc[UR6][R6.64+0x18] ;  /* 0x00001806061b4981 */ /* 0x000f28000c1e1900 */
[----:B------:R-:W4:Y:S01]  /*0610*/  @P5 LDG.E R26, desc[UR6][R6.64+0x1c] ;  /* 0x00001c06061a5981 */ /* 0x000f22000c1e1900 */
[----:B--2---:R-:W-:-:S03]  /*0620*/  FFMA R35, R35, R33, R18 ;  /* 0x0000002123237223 */ /* 0x004fc60000000012 */
[----:B------:R-:W5:Y:S04]  /*0630*/  LDG.E R33, desc[UR6][R8.64+0x8] ;  /* 0x0000080608217981 */ /* 0x000f68000c1e1900 */
[----:B------:R-:W4:Y:S01]  /*0640*/  LDG.E R18, desc[UR6][R8.64+0xc] ;  /* 0x00000c0608127981 */ /* 0x000f22000c1e1900 */
[----:B---3--:R-:W-:-:S03]  /*0650*/  FFMA R36, R24, R25, R35 ;  /* 0x0000001918247223 */ /* 0x008fc60000000023 */
[----:B------:R-:W2:Y:S04]  /*0660*/  LDG.E R25, desc[UR6][R8.64+0x10] ;  /* 0x0000100608197981 */ /* 0x000ea8000c1e1900 */
[----:B------:R-:W3:Y:S04]  /*0670*/  LDG.E R24, desc[UR6][R8.64+0x18] ;  /* 0x0000180608187981 */ /* 0x000ee8000c1e1900 */
[----:B------:R-:W3:Y:S01]  /*0680*/  LDG.E R35, desc[UR6][R8.64+0x1c] ;  /* 0x00001c0608237981 */ /* 0x000ee2000c1e1900 */
[----:B------:R-:W-:-:S05]  /*0690*/  VIADD R22, R22, 0x8 ;  /* 0x0000000816167836 */ /* 0x000fca0000000000 */
[----:B------:R-:W-:Y:S01]  /*06a0*/  ISETP.NE.AND P1, PT, R22, RZ, PT ;  /* 0x000000ff1600720c */ /* 0x000fe20003f25270 */
[----:B------:R-:W-:Y:S01]  /*06b0*/  VIADD R21, R21, 0x8 ;  /* 0x0000000815157836 */ /* 0x000fe20000000000 */
[----:B------:R-:W-:Y:S01]  /*06c0*/  IADD3 R20, PT, PT, R20, 0x8, RZ ;  /* 0x0000000814147810 */ /* 0x000fe20007ffe0ff */
[----:B------:R-:W-:Y:S02]  /*06d0*/  VIADD R19, R19, 0x8 ;  /* 0x0000000813137836 */ /* 0x000fe40000000000 */
[----:B------:R-:W-:Y:S02]  /*06e0*/  VIADD R23, R23, 0x8 ;  /* 0x0000000817177836 */ /* 0x000fe40000000000 */
[----:B-----5:R-:W-:-:S04]  /*06f0*/  FFMA R33, R33, R28, R36 ;  /* 0x0000001c21217223 */ /* 0x020fc80000000024 */
[----:B----4-:R-:W-:-:S04]  /*0700*/  FFMA R18, R18, R31, R33 ;  /* 0x0000001f12127223 */ /* 0x010fc80000000021 */
[----:B--2---:R-:W-:-:S04]  /*0710*/  FFMA R25, R25, R30, R18 ;  /* 0x0000001e19197223 */ /* 0x004fc80000000012 */
[----:B------:R-:W-:-:S04]  /*0720*/  FFMA R25, R34, R29, R25 ;  /* 0x0000001d22197223 */ /* 0x000fc80000000019 */
[----:B---3--:R-:W-:-:S04]  /*0730*/  FFMA R24, R24, R27, R25 ;  /* 0x0000001b18187223 */ /* 0x008fc80000000019 */
[----:B------:R-:W-:Y:S01]  /*0740*/  FFMA R18, R35, R26, R24 ;  /* 0x0000001a23127223 */ /* 0x000fe20000000018 */
[----:B------:R-:W-:Y:S06]  /*0750*/  @P1 BRA `(.L_x_2) ;  /* 0xfffffff800e81947 */ /* 0x000fec000383ffff */
[----:B------:R-:W-:-:S07]  /*0760*/  VIADD R21, R21, 0xfffffffd ;  /* 0xfffffffd15157836 */ /* 0x000fce0000000000 */
.L_x_1:
[----:B------:R-:W-:-:S13]  /*0770*/  ISETP.NE.AND P1, PT, R14, RZ, PT ;  /* 0x000000ff0e00720c */ /* 0x000fda0003f25270 */
[----:B------:R-:W-:Y:S05]  /*0780*/  @!P1 BRA `(.L_x_3) ;  /* 0x0000000400649947 */ /* 0x000fea0003800000 */
[----:B------:R-:W-:Y:S02]  /*0790*/  VIADD R2, R14, 0xffffffff ;  /* 0xffffffff0e027836 */ /* 0x000fe40000000000 */
[----:B------:R-:W-:-:S03]  /*07a0*/  VIADD R6, R32, 0x1 ;  /* 0x0000000120067836 */ /* 0x000fc60000000000 */
[----:B------:R-:W-:Y:S02]  /*07b0*/  ISETP.GE.U32.AND P1, PT, R2, 0x3, PT ;  /* 0x000000030200780c */ /* 0x000fe40003f26070 */
[----:B------:R-:W-:-:S11]  /*07c0*/  LOP3.LUT P5, R6, R6, 0x3, RZ, 0xc0, !PT ;  /* 0x0000000306067812 */ /* 0x000fd600078ac0ff */
[----:B------:R-:W-:Y:S05]  /*07d0*/  @!P1 BRA `(.L_x_4) ;  /* 0x0000000000a09947 */ /* 0x000fea0003800000 */
[----:B------:R-:W0:Y:S01]  /*07e0*/  LDCU UR4, c[0x0][0x39c] ;  /* 0x00007380ff0477ac */ /* 0x000e220008000800 */
[----:B------:R-:W1:Y:S01]  /*07f0*/  LDC.64 R2, c[0x0][0x388] ;  /* 0x0000e200ff027b82 */ /* 0x000e620000000a00 */
[--C-:B------:R-:W-:Y:S02]  /*0800*/  IMAD.IADD R8, R13, 0x1, R21.reuse ;  /* 0x000000010d087824 */ /* 0x100fe400078e0215 */
[----:B------:R-:W-:Y:S02]  /*0810*/  IMAD.IADD R9, R16, 0x1, R21 ;  /* 0x0000000110097824 */ /* 0x000fe400078e0215 */
[C---:B------:R-:W-:Y:S01]  /*0820*/  VIADD R19, R8.reuse, 0x2 ;  /* 0x0000000208137836 */ /* 0x040fe20000000000 */
[C---:B------:R-:W-:Y:S01]  /*0830*/  IADD3 R7, PT, PT, R8.reuse, 0x1, RZ ;  /* 0x0000000108077810 */ /* 0x040fe20007ffe0ff */
[C---:B------:R-:W-:Y:S01]  /*0840*/  VIADD R20, R8.reuse, 0x3 ;  /* 0x0000000308147836 */ /* 0x040fe20000000000 */
[----:B------:R-:W2:Y:S01]  /*0850*/  LDC.64 R4, c[0x0][0x390] ;  /* 0x0000e400ff047b82 */ /* 0x000ea20000000a00 */
[----:B0-----:R-:W-:-:S02]  /*0860*/  ISETP.GE.AND P2, PT, R8, UR4, PT ;  /* 0x0000000408007c0c */ /* 0x001fc4000bf46270 */
[C---:B------:R-:W-:Y:S02]  /*0870*/  ISETP.GE.AND P1, PT, R7.reuse, UR4, PT ;  /* 0x0000000407007c0c */ /* 0x040fe4000bf26270 */
[----:B------:R-:W-:Y:S02]  /*0880*/  ISETP.GT.AND P2, PT, R8, -0x1, !P2 ;  /* 0xffffffff0800780c */ /* 0x000fe40005744270 */
[----:B------:R-:W-:Y:S01]  /*0890*/  ISETP.GT.AND P1, PT, R7, -0x1, !P1 ;  /* 0xffffffff0700780c */ /* 0x000fe20004f24270 */
[----:B------:R-:W-:Y:S01]  /*08a0*/  IMAD R7, R17, UR4, R8 ;  /* 0x0000000411077c24 */ /* 0x000fe2000f8e0208 */
[----:B------:R-:W-:Y:S01]  /*08b0*/  ISETP.GE.AND P3, PT, R19, UR4, PT ;  /* 0x0000000413007c0c */ /* 0x000fe2000bf66270 */
[----:B------:R-:W-:Y:S01]  /*08c0*/  HFMA2 R8, -RZ, RZ, 0, 0 ;  /* 0x00000000ff087431 */ /* 0x000fe200000001ff */
[----:B------:R-:W-:Y:S01]  /*08d0*/  PLOP3.LUT P2, PT, P0, P2, PT, 0x80, 0x8 ;  /* 0x000000000008781c */ /* 0x000fe20000745070 */
[----:B-1----:R-:W-:Y:S01]  /*08e0*/  IMAD.WIDE R2, R7, 0x4, R2 ;  /* 0x0000000407027825 */ /* 0x002fe200078e0202 */
[----:B------:R-:W-:-:S02]  /*08f0*/  ISETP.GE.AND P4, PT, R20, UR4, PT ;  /* 0x0000000414007c0c */ /* 0x000fc4000bf86270 */
[----:B------:R-:W-:Y:S01]  /*0900*/  ISETP.GT.AND P3, PT, R19, -0x1, !P3 ;  /* 0xffffffff1300780c */ /* 0x000fe20005f64270 */
[----:B------:R-:W-:Y:S01]  /*0910*/  IMAD.MOV.U32 R7, RZ, RZ, RZ ;  /* 0x000000ffff077224 */ /* 0x000fe200078e00ff */
[----:B------:R-:W-:Y:S01]  /*0920*/  PLOP3.LUT P1, PT, P0, P1, PT, 0x80, 0x8 ;  /* 0x000000000008781c */ /* 0x000fe20000723070 */
[----:B--2---:R-:W-:Y:S01]  /*0930*/  IMAD.WIDE R4, R9, 0x4, R4 ;  /* 0x0000000409047825 */ /* 0x004fe200078e0204 */
[----:B------:R-:W-:Y:S02]  /*0940*/  ISETP.GT.AND P4, PT, R20, -0x1, !P4 ;  /* 0xffffffff1400780c */ /* 0x000fe40006784270 */
[----:B------:R-:W-:Y:S02]  /*0950*/  PLOP3.LUT P3, PT, P0, P3, PT, 0x80, 0x8 ;  /* 0x000000000008781c */ /* 0x000fe40000767070 */
[----:B------:R-:W-:Y:S01]  /*0960*/  PLOP3.LUT P4, PT, P0, P4, PT, 0x80, 0x8 ;  /* 0x000000000008781c */ /* 0x000fe20000789070 */
[----:B------:R-:W2:Y:S01]  /*0970*/  LDG.E R9, desc[UR6][R4.64] ;  /* 0x0000000604097981 */ /* 0x000ea2000c1e1900 */
[----:B------:R-:W-:-:S03]  /*0980*/  IMAD.MOV.U32 R20, RZ, RZ, RZ ;  /* 0x000000ffff147224 */ /* 0x000fc600078e00ff */
[----:B------:R-:W2:Y:S01]  /*0990*/  @P2 LDG.E R7, desc[UR6][R2.64] ;  /* 0x0000000602072981 */ /* 0x000ea2000c1e1900 */
[----:B------:R-:W-:-:S03]  /*09a0*/  IMAD.MOV.U32 R22, RZ, RZ, RZ ;  /* 0x000000ffff167224 */ /* 0x000fc600078e00ff */
[----:B------:R-:W3:Y:S04]  /*09b0*/  LDG.E R19, desc[UR6][R4.64+0x4] ;  /* 0x0000040604137981 */ /* 0x000ee8000c1e1900 */
[----:B------:R-:W3:Y:S04]  /*09c0*/  @P1 LDG.E R8, desc[UR6][R2.64+0x4] ;  /* 0x0000040602081981 */ /* 0x000ee8000c1e1900 */
[----:B------:R-:W4:Y:S04]  /*09d0*/  LDG.E R23, desc[UR6][R4.64+0x8] ;  /* 0x0000080604177981 */ /* 0x000f28000c1e1900 */
[----:B------:R-:W4:Y:S04]  /*09e0*/  @P3 LDG.E R20, desc[UR6][R2.64+0x8] ;  /* 0x0000080602143981 */ /* 0x000f28000c1e1900 */
[----:B------:R-:W5:Y:S04]  /*09f0*/  @P4 LDG.E R22, desc[UR6][R2.64+0xc] ;  /* 0x00000c0602164981 */ /* 0x000f68000c1e1900 */
[----:B------:R-:W5:Y:S01]  /*0a00*/  LDG.E R25, desc[UR6][R4.64+0xc] ;  /* 0x00000c0604197981 */ /* 0x000f62000c1e1900 */
[----:B------:R-:W-:-:S02]  /*0a10*/  VIADD R21, R21, 0x4 ;  /* 0x0000000415157836 */ /* 0x000fc40000000000 */
[----:B--2---:R-:W-:-:S04]  /*0a20*/  FFMA R18, R9, R7, R18 ;  /* 0x0000000709127223 */ /* 0x004fc80000000012 */
[----:B---3--:R-:W-:-:S04]  /*0a30*/  FFMA R8, R19, R8, R18 ;  /* 0x0000000813087223 */ /* 0x008fc80000000012 */
[----:B----4-:R-:W-:-:S04]  /*0a40*/  FFMA R8, R23, R20, R8 ;  /* 0x0000001417087223 */ /* 0x010fc80000000008 */
[----:B-----5:R-:W-:-:S07]  /*0a50*/  FFMA R18, R25, R22, R8 ;  /* 0x0000001619127223 */ /* 0x020fce0000000008 */
.L_x_4:
[----:B------:R-:W-:Y:S05]  /*0a60*/  @!P5 BRA `(.L_x_3) ;  /* 0x0000000000acd947 */ /* 0x000fea0003800000 */
[----:B------:R-:W-:Y:S02]  /*0a70*/  ISETP.NE.AND P1, PT, R6, 0x1, PT ;  /* 0x000000010600780c */ /* 0x000fe40003f25270 */
[----:B------:R-:W-:-:S04]  /*0a80*/  LOP3.LUT R2, R32, 0x1, RZ, 0xc0, !PT ;  /* 0x0000000120027812 */ /* 0x000fc800078ec0ff */
[----:B------:R-:W-:-:S07]  /*0a90*/  ISETP.NE.U32.AND P3, PT, R2, 0x1, PT ;  /* 0x000000010200780c */ /* 0x000fce0003f65070 */
[----:B------:R-:W-:Y:S06]  /*0aa0*/  @!P1 BRA `(.L_x_5) ;  /* 0x00000000005c9947 */ /* 0x000fec0003800000 */
[----:B------:R-:W0:Y:S01]  /*0ab0*/  LDCU UR4, c[0x0][0x39c] ;  /* 0x00007380ff0477ac */ /* 0x000e220008000800 */
[----:B------:R-:W1:Y:S01]  /*0ac0*/  LDC.64 R4, c[0x0][0x388] ;  /* 0x0000e200ff047b82 */ /* 0x000e620000000a00 */
[----:B------:R-:W-:Y:S01]  /*0ad0*/  IADD3 R6, PT, PT, R13, R21, RZ ;  /* 0x000000150d067210 */ /* 0x000fe20007ffe0ff */
[----:B------:R-:W-:-:S04]  /*0ae0*/  IMAD.IADD R9, R16, 0x1, R21 ;  /* 0x0000000110097824 */ /* 0x000fc800078e0215 */
[C---:B------:R-:W-:Y:S02]  /*0af0*/  VIADD R7, R6.reuse, 0x1 ;  /* 0x0000000106077836 */ /* 0x040fe40000000000 */
[----:B------:R-:W2:Y:S01]  /*0b00*/  LDC.64 R2, c[0x0][0x390] ;  /* 0x0000e400ff027b82 */ /* 0x000ea20000000a00 */
[C---:B0-----:R-:W-:Y:S02]  /*0b10*/  ISETP.GE.AND P1, PT, R6.reuse, UR4, PT ;  /* 0x0000000406007c0c */ /* 0x041fe4000bf26270 */
[C---:B------:R-:W-:Y:S02]  /*0b20*/  ISETP.GE.AND P2, PT, R7.reuse, UR4, PT ;  /* 0x0000000407007c0c */ /* 0x040fe4000bf46270 */
[----:B------:R-:W-:Y:S02]  /*0b30*/  ISETP.GT.AND P1, PT, R6, -0x1, !P1 ;  /* 0xffffffff0600780c */ /* 0x000fe40004f24270 */
[----:B------:R-:W-:Y:S01]  /*0b40*/  ISETP.GT.AND P2, PT, R7, -0x1, !P2 ;  /* 0xffffffff0700780c */ /* 0x000fe20005744270 */
[----:B------:R-:W-:Y:S01]  /*0b50*/  IMAD R7, R17, UR4, R6 ;  /* 0x0000000411077c24 */ /* 0x000fe2000f8e0206 */
[----:B------:R-:W-:-:S02]  /*0b60*/  PLOP3.LUT P1, PT, P0, P1, PT, 0x80, 0x8 ;  /* 0x000000000008781c */ /* 0x000fc40000723070 */
[----:B------:R-:W-:Y:S01]  /*0b70*/  PLOP3.LUT P2, PT, P0, P2, PT, 0x80, 0x8 ;  /* 0x000000000008781c */ /* 0x000fe20000745070 */
[----:B-1----:R-:W-:Y:S01]  /*0b80*/  IMAD.WIDE R4, R7, 0x4, R4 ;  /* 0x0000000407047825 */ /* 0x002fe200078e0204 */
[----:B------:R-:W-:-:S03]  /*0b90*/  CS2R R6, SRZ ;  /* 0x0000000000067805 */ /* 0x000fc6000001ff00 */
[----:B--2---:R-:W-:-:S05]  /*0ba0*/  IMAD.WIDE R2, R9, 0x4, R2 ;  /* 0x0000000409027825 */ /* 0x004fca00078e0202 */
[----:B------:R-:W2:Y:S04]  /*0bb0*/  LDG.E R9, desc[UR6][R2.64] ;  /* 0x0000000602097981 */ /* 0x000ea8000c1e1900 */
[----:B------:R-:W2:Y:S04]  /*0bc0*/  @P1 LDG.E R7, desc[UR6][R4.64] ;  /* 0x0000000604071981 */ /* 0x000ea8000c1e1900 */
[----:B------:R-:W3:Y:S04]  /*0bd0*/  LDG.E R19, desc[UR6][R2.64+0x4] ;  /* 0x0000040602137981 */ /* 0x000ee8000c1e1900 */
[----:B------:R-:W3:Y:S01]  /*0be0*/  @P2 LDG.E R6, desc[UR6][R4.64+0x4] ;  /* 0x0000040604062981 */ /* 0x000ee2000c1e1900 */
[----:B------:R-:W-:-:S02]  /*0bf0*/  VIADD R21, R21, 0x2 ;  /* 0x0000000215157836 */ /* 0x000fc40000000000 */
[----:B--2---:R-:W-:-:S04]  /*0c00*/  FFMA R18, R9, R7, R18 ;  /* 0x0000000709127223 */ /* 0x004fc80000000012 */
[----:B---3--:R-:W-:-:S07]  /*0c10*/  FFMA R18, R19, R6, R18 ;  /* 0x0000000613127223 */ /* 0x008fce0000000012 */
.L_x_5:
[----:B------:R-:W-:Y:S05]  /*0c20*/  @!P3 BRA `(.L_x_3) ;  /* 0x00000000003cb947 */ /* 0x000fea0003800000 */
[----:B------:R-:W0:Y:S01]  /*0c30*/  LDCU UR4, c[0x0][0x39c] ;  /* 0x00007380ff0477ac */ /* 0x000e220008000800 */
[----:B------:R-:W-:Y:S01]  /*0c40*/  IADD3 R6, PT, PT, R13, R21, RZ ;  /* 0x000000150d067210 */ /* 0x000fe20007ffe0ff */
[----:B------:R-:W1:Y:S01]  /*0c50*/  LDC.64 R4, c[0x0][0x390] ;  /* 0x0000e400ff047b82 */ /* 0x000e620000000a00 */
[----:B------:R-:W-:Y:S02]  /*0c60*/  IMAD.IADD R7, R16, 0x1, R21 ;  /* 0x0000000110077824 */ /* 0x000fe400078e0215 */
[----:B0-----:R-:W-:-:S04]  /*0c70*/  ISETP.GE.AND P1, PT, R6, UR4, PT ;  /* 0x0000000406007c0c */ /* 0x001fc8000bf26270 */
[----:B------:R-:W-:-:S04]  /*0c80*/  ISETP.GT.AND P1, PT, R6, -0x1, !P1 ;  /* 0xffffffff0600780c */ /* 0x000fc80004f24270 */
[----:B------:R-:W-:Y:S01]  /*0c90*/  PLOP3.LUT P1, PT, P0, P1, PT, 0x80, 0x8 ;  /* 0x000000000008781c */ /* 0x000fe20000723070 */
[----:B-1----:R-:W-:-:S04]  /*0ca0*/  IMAD.WIDE R4, R7, 0x4, R4 ;  /* 0x0000000407047825 */ /* 0x002fc800078e0204 */
[----:B------:R-:W-:Y:S02]  /*0cb0*/  IMAD.MOV.U32 R7, RZ, RZ, RZ ;  /* 0x000000ffff077224 */ /* 0x000fe400078e00ff */
[----:B------:R-:W2:Y:S06]  /*0cc0*/  LDG.E R5, desc[UR6][R4.64] ;  /* 0x0000000604057981 */ /* 0x000eac000c1e1900 */
[----:B------:R-:W0:Y:S01]  /*0cd0*/  @P1 LDC.64 R2, c[0x0][0x388] ;  /* 0x0000e200ff021b82 */ /* 0x000e220000000a00 */
[----:B------:R-:W-:-:S04]  /*0ce0*/  @P1 IMAD R17, R17, UR4, R6 ;  /* 0x0000000411111c24 */ /* 0x000fc8000f8e0206 */
[----:B0-----:R-:W-:-:S05]  /*0cf0*/  @P1 IMAD.WIDE R2, R17, 0x4, R2 ;  /* 0x0000000411021825 */ /* 0x001fca00078e0202 */
[----:B------:R-:W2:Y:S02]  /*0d00*/  @P1 LDG.E R7, desc[UR6][R2.64] ;  /* 0x0000000602071981 */ /* 0x000ea4000c1e1900 */
[----:B--2---:R-:W-:-:S07]  /*0d10*/  FFMA R18, R5, R7, R18 ;  /* 0x0000000705127223 */ /* 0x004fce0000000012 */
.L_x_3:
[----:B------:R-:W-:Y:S05]  /*0d20*/  @P6 BRA `(.L_x_6) ;  /* 0xfffffff400146947 */ /* 0x000fea000383ffff */
.L_x_0:
[----:B------:R-:W0:Y:S01]  /*0d30*/  LDC.64 R2, c[0x0][0x380] ;  /* 0x0000e000ff027b82 */ /* 0x000e220000000a00 */
[----:B------:R-:W1:Y:S02]  /*0d40*/  LDCU UR4, c[0x0][0x39c] ;  /* 0x00007380ff0477ac */ /* 0x000e640008000800 */
[----:B-1----:R-:W-:-:S04]  /*0d50*/  IMAD R13, R10, UR4, R13 ;  /* 0x000000040a0d7c24 */ /* 0x002fc8000f8e020d */
[----:B0-----:R-:W-:-:S05]  /*0d60*/  IMAD.WIDE R2, R13, 0x4, R2 ;  /* 0x000000040d027825 */ /* 0x001fca00078e0202 */
[----:B------:R-:W-:Y:S01]  /*0d70*/  STG.E desc[UR6][R2.64], R18 ;  /* 0x0000001202007986 */ /* 0x000fe2000c101906 */
[----:B------:R-:W-:Y:S05]  /*0d80*/  EXIT ;  /* 0x000000000000794d */ /* 0x000fea0003800000 */
.L_x_7:
[----:B------:R-:W-:-:S00]  /*0d90*/  BRA `(.L_x_7) ;  /* 0xfffffffc00fc7947 */ /* 0x000fc0000383ffff */
[----:B------:R-:W-:-:S00]  /*0da0*/  NOP ;  /* 0x0000000000007918 */ /* 0x000fc00000000000 */
        /* <DEDUP_REMOVED lines=13> */
.L_x_8:


//--------------------- .nv.shared.reserved.0     --------------------------
	.section	.nv.shared.reserved.0,"aw",@nobits
	.weak		__nv_reservedSMEM_offset_0_alias
	.size		__nv_reservedSMEM_offset_0_alias, 0, 64
	.other		__nv_reservedSMEM_offset_0_alias,@"STO_CUDA_RESERVED_SHARED STV_DEFAULT"
__nv_reservedSMEM_offset_0_alias:
	.zero		0
	.zero		64


//--------------------- .nv.constant0._Z21convolution_kernel_v1PfS_S_iii --------------------------
	.section	.nv.constant0._Z21convolution_kernel_v1PfS_S_iii,"a",@progbits
	.sectionflags	@""
	.align	4
.nv.constant0._Z21convolution_kernel_v1PfS_S_iii:
	.zero		932


//--------------------- SYMBOLS --------------------------

	.type		.nv.reservedSmem.offset0,@object
	.size		.nv.reservedSmem.offset0,0x4
